	.headerflags	@"EF_CUDA_TEXMODE_UNIFIED EF_CUDA_64BIT_ADDRESS EF_CUDA_ACCELERATORS EF_CUDA_SM90 EF_CUDA_VIRTUAL_SM(EF_CUDA_SM90)"
	.elftype	@"ET_EXEC"


//--------------------- .nv.info                  --------------------------
	.section	.nv.info,"",@"SHT_CUDA_INFO"
	.align	4


	//----- nvinfo : EIATTR_REGCOUNT
	.align		4
        /*0000*/ 	.byte	0x04, 0x2f
        /*0002*/ 	.short	(.L_1 - .L_0)
	.align		4
.L_0:
        /*0004*/ 	.word	index@(triton_poi_fused_cat_6)
        /*0008*/ 	.word	0x0000000a


	//----- nvinfo : EIATTR_MIN_STACK_SIZE
	.align		4
.L_1:
        /*000c*/ 	.byte	0x04, 0x12
        /*000e*/ 	.short	(.L_3 - .L_2)
	.align		4
.L_2:
        /*0010*/ 	.word	index@(triton_poi_fused_cat_6)
        /*0014*/ 	.word	0x00000000


	//----- nvinfo : EIATTR_FRAME_SIZE
	.align		4
.L_3:
        /*0018*/ 	.byte	0x04, 0x11
        /*001a*/ 	.short	(.L_5 - .L_4)
	.align		4
.L_4:
        /*001c*/ 	.word	index@(triton_poi_fused_cat_6)
        /*0020*/ 	.word	0x00000000


	//----- nvinfo : EIATTR_MIN_STACK_SIZE
	.align		4
.L_5:
        /*0024*/ 	.byte	0x04, 0x12
        /*0026*/ 	.short	(.L_7 - .L_6)
	.align		4
.L_6:
        /*0028*/ 	.word	index@(triton_poi_fused_cat_6)
        /*002c*/ 	.word	0x00000000
.L_7:


//--------------------- .nv.info.triton_poi_fused_cat_6 --------------------------
	.section	.nv.info.triton_poi_fused_cat_6,"",@"SHT_CUDA_INFO"
	.sectionflags	@""
	.align	4


	//----- nvinfo : EIATTR_CUDA_API_VERSION
	.align		4
        /*0000*/ 	.byte	0x04, 0x37
        /*0002*/ 	.short	(.L_9 - .L_8)
.L_8:
        /*0004*/ 	.word	0x0000007c


	//----- nvinfo : EIATTR_KPARAM_INFO
	.align		4
.L_9:
        /*0008*/ 	.byte	0x04, 0x17
        /*000a*/ 	.short	(.L_11 - .L_10)
.L_10:
        /*000c*/ 	.word	0x00000000
        /*0010*/ 	.short	0x0002
        /*0012*/ 	.short	0x0010
        /*0014*/ 	.byte	0x00, 0xf0, 0x11, 0x00


	//----- nvinfo : EIATTR_KPARAM_INFO
	.align		4
.L_11:
        /*0018*/ 	.byte	0x04, 0x17
        /*001a*/ 	.short	(.L_13 - .L_12)
.L_12:
        /*001c*/ 	.word	0x00000000
        /*0020*/ 	.short	0x0001
        /*0022*/ 	.short	0x0008
        /*0024*/ 	.byte	0x00, 0xf4, 0x21, 0x00


	//----- nvinfo : EIATTR_KPARAM_INFO
	.align		4
.L_13:
        /*0028*/ 	.byte	0x04, 0x17
        /*002a*/ 	.short	(.L_15 - .L_14)
.L_14:
        /*002c*/ 	.word	0x00000000
        /*0030*/ 	.short	0x0000
        /*0032*/ 	.short	0x0000
        /*0034*/ 	.byte	0x00, 0xf4, 0x21, 0x00


	//----- nvinfo : EIATTR_SPARSE_MMA_MASK
	.align		4
.L_15:
        /*0038*/ 	.byte	0x03, 0x50
        /*003a*/ 	.short	0x0000


	//----- nvinfo : EIATTR_MAXREG_COUNT
	.align		4
        /*003c*/ 	.byte	0x03, 0x1b
        /*003e*/ 	.short	0x00ff


	//----- nvinfo : EIATTR_EXIT_INSTR_OFFSETS
	.align		4
        /*0040*/ 	.byte	0x04, 0x1c
        /*0042*/ 	.short	(.L_17 - .L_16)


	//   ....[0]....
.L_16:
        /*0044*/ 	.word	0x00000190


	//   ....[1]....
        /*0048*/ 	.word	0x000001b0


	//----- nvinfo : EIATTR_REQNTID
	.align		4
.L_17:
        /*004c*/ 	.byte	0x04, 0x10
        /*004e*/ 	.short	(.L_19 - .L_18)
.L_18:
        /*0050*/ 	.word	0x00000080
        /*0054*/ 	.word	0x00000001
        /*0058*/ 	.word	0x00000001


	//----- nvinfo : EIATTR_CBANK_PARAM_SIZE
	.align		4
.L_19:
        /*005c*/ 	.byte	0x03, 0x19
        /*005e*/ 	.short	0x0014


	//----- nvinfo : EIATTR_PARAM_CBANK
	.align		4
        /*0060*/ 	.byte	0x04, 0x0a
        /*0062*/ 	.short	(.L_21 - .L_20)
	.align		4
.L_20:
        /*0064*/ 	.word	index@(.nv.constant0.triton_poi_fused_cat_6)
        /*0068*/ 	.short	0x0210
        /*006a*/ 	.short	0x0014


	//----- nvinfo : EIATTR_SW_WAR
	.align		4
.L_21:
        /*006c*/ 	.byte	0x04, 0x36
        /*006e*/ 	.short	(.L_23 - .L_22)
.L_22:
        /*0070*/ 	.word	0x00000008
.L_23:


//--------------------- .nv.callgraph             --------------------------
	.section	.nv.callgraph,"",@"SHT_CUDA_CALLGRAPH"
	.align	4
	.sectionentsize	8
	.align		4
        /*0000*/ 	.word	0x00000000
	.align		4
        /*0004*/ 	.word	0xffffffff
	.align		4
        /*0008*/ 	.word	0x00000000
	.align		4
        /*000c*/ 	.word	0xfffffffe
	.align		4
        /*0010*/ 	.word	0x00000000
	.align		4
        /*0014*/ 	.word	0xfffffffd
	.align		4
        /*0018*/ 	.word	0x00000000
	.align		4
        /*001c*/ 	.word	0xfffffffc


//--------------------- .text.triton_poi_fused_cat_6 --------------------------
	.section	.text.triton_poi_fused_cat_6,"ax",@progbits
	.align	128
        .global         triton_poi_fused_cat_6
        .type           triton_poi_fused_cat_6,@function
        .size           triton_poi_fused_cat_6,(.L_x_1 - triton_poi_fused_cat_6)
        .other          triton_poi_fused_cat_6,@"STO_CUDA_ENTRY STV_DEFAULT"
triton_poi_fused_cat_6:
.text.triton_poi_fused_cat_6:
[----:B------:R-:W0:Y:S02]  /*0000*/  LDC R1, c[0x0][0x28] ;  /* 0x00000a00ff017b82 */ /* 0x000e240000000800 */
[----:B------:R-:W1:Y:S01]  /*0010*/  S2R R0, SR_TID.X ;  /* 0x0000000000007919 */ /* 0x000e620000002100 */
[----:B------:R-:W-:Y:S01]  /*0020*/  IMAD.MOV.U32 R6, RZ, RZ, RZ ;  /* 0x000000ffff067224 */ /* 0x000fe200078e00ff */
[----:B------:R-:W-:Y:S01]  /*0030*/  ULDC.64 UR4, c[0x0][0x208] ;  /* 0x0000820000047ab9 */ /* 0x000fe20000000a00 */
[----:B------:R-:W2:Y:S01]  /*0040*/  S2R R3, SR_CTAID.X ;  /* 0x0000000000037919 */ /* 0x000ea20000002500 */
[----:B-1----:R-:W-:-:S05]  /*0050*/  LOP3.LUT R0, R0, 0x7f, RZ, 0xc0, !PT ;  /* 0x0000007f00007812 */ /* 0x002fca00078ec0ff */
[----:B--2---:R-:W-:-:S05]  /*0060*/  IMAD R0, R3, 0x80, R0 ;  /* 0x0000008003007824 */ /* 0x004fca00078e0200 */
[----:B------:R-:W-:-:S04]  /*0070*/  SHF.R.S32.HI R3, RZ, 0x1f, R0 ;  /* 0x0000001fff037819 */ /* 0x000fc80000011400 */
[----:B------:R-:W-:Y:S02]  /*0080*/  LEA.HI R4, R3, R0, RZ, 0x2 ;  /* 0x0000000003047211 */ /* 0x000fe400078f10ff */
[----:B------:R-:W1:Y:S02]  /*0090*/  LDC.64 R2, c[0x0][0x210] ;  /* 0x00008400ff027b82 */ /* 0x000e640000000a00 */
[----:B------:R-:W-:Y:S02]  /*00a0*/  SHF.R.S32.HI R5, RZ, 0x2, R4 ;  /* 0x00000002ff057819 */ /* 0x000fe40000011404 */
[----:B------:R-:W-:Y:S02]  /*00b0*/  LOP3.LUT R7, R4, 0xfffffffc, RZ, 0xc0, !PT ;  /* 0xfffffffc04077812 */ /* 0x000fe400078ec0ff */
[----:B------:R-:W-:-:S03]  /*00c0*/  LOP3.LUT R5, R5, 0x80000003, RZ, 0xc0, !PT ;  /* 0x8000000305057812 */ /* 0x000fc600078ec0ff */
[C---:B------:R-:W-:Y:S01]  /*00d0*/  IMAD.IADD R7, R0.reuse, 0x1, -R7 ;  /* 0x0000000100077824 */ /* 0x040fe200078e0a07 */
[----:B------:R-:W-:Y:S01]  /*00e0*/  ISETP.GT.AND P0, PT, R5, RZ, PT ;  /* 0x000000ff0500720c */ /* 0x000fe20003f04270 */
[----:B------:R-:W-:-:S03]  /*00f0*/  VIADD R5, R0, 0xfffffffc ;  /* 0xfffffffc00057836 */ /* 0x000fc60000000000 */
[----:B------:R-:W-:-:S04]  /*0100*/  ISETP.GT.AND P0, PT, R7, -0x1, P0 ;  /* 0xffffffff0700780c */ /* 0x000fc80000704270 */
[C---:B------:R-:W-:Y:S01]  /*0110*/  ISETP.LT.AND P0, PT, R0.reuse, 0x100, P0 ;  /* 0x000001000000780c */ /* 0x040fe20000701270 */
[----:B-1----:R-:W-:Y:S02]  /*0120*/  IMAD.WIDE R2, R5, 0x4, R2 ;  /* 0x0000000405027825 */ /* 0x002fe400078e0202 */
[----:B------:R-:W1:Y:S10]  /*0130*/  LDC.64 R4, c[0x0][0x218] ;  /* 0x00008600ff047b82 */ /* 0x000e740000000a00 */
[----:B------:R-:W2:Y:S01]  /*0140*/  @P0 LDG.E R6, desc[UR4][R2.64] ;  /* 0x0000000402060981 */ /* 0x000ea2000c1e1900 */
[C---:B------:R-:W-:Y:S01]  /*0150*/  ISETP.GE.AND P1, PT, R0.reuse, 0x100, PT ;  /* 0x000001000000780c */ /* 0x040fe20003f26270 */
[----:B------:R-:W-:-:S04]  /*0160*/  IMAD R7, R0, 0x19, RZ ;  /* 0x0000001900077824 */ /* 0x000fc800078e02ff */
[----:B-1----:R-:W-:Y:S01]  /*0170*/  IMAD.WIDE R4, R7, 0x4, R4 ;  /* 0x0000000407047825 */ /* 0x002fe200078e0204 */
[----:B--2---:R-:W-:-:S07]  /*0180*/  SEL R7, R6, 0xc61c4000, P0 ;  /* 0xc61c400006077807 */ /* 0x004fce0000000000 */
[----:B------:R-:W-:Y:S05]  /*0190*/  @P1 EXIT ;  /* 0x000000000000194d */ /* 0x000fea0003800000 */
[----:B------:R-:W-:Y:S01]  /*01a0*/  STG.E desc[UR4][R4.64], R7 ;  /* 0x0000000704007986 */ /* 0x000fe2000c101904 */
[----:B------:R-:W-:Y:S05]  /*01b0*/  EXIT ;  /* 0x000000000000794d */ /* 0x000fea0003800000 */
.L_x_0:
[----:B------:R-:W-:-:S00]  /*01c0*/  BRA `(.L_x_0) ;  /* 0xfffffffc00fc7947 */ /* 0x000fc0000383ffff */
[----:B------:R-:W-:-:S00]  /*01d0*/  NOP ;  /* 0x0000000000007918 */ /* 0x000fc00000000000 */
        /* <DEDUP_REMOVED lines=10> */
.L_x_1:


//--------------------- .nv.constant0.triton_poi_fused_cat_6 --------------------------
	.section	.nv.constant0.triton_poi_fused_cat_6,"a",@progbits
	.sectionflags	@""
	.align	4
.nv.constant0.triton_poi_fused_cat_6:
	.zero		548
